//
// Generated by NVIDIA NVVM Compiler
//
// Compiler Build ID: CL-36424714
// Cuda compilation tools, release 13.0, V13.0.88
// Based on NVVM 20.0.0
//

.version 9.0
.target sm_100
.address_size 64

	// .globl	_Z23kernelFindConflictEdgesPKiS0_S0_iPiP4int2

.visible .entry _Z23kernelFindConflictEdgesPKiS0_S0_iPiP4int2(
	.param .u64 .ptr .align 1 _Z23kernelFindConflictEdgesPKiS0_S0_iPiP4int2_param_0,
	.param .u64 .ptr .align 1 _Z23kernelFindConflictEdgesPKiS0_S0_iPiP4int2_param_1,
	.param .u64 .ptr .align 1 _Z23kernelFindConflictEdgesPKiS0_S0_iPiP4int2_param_2,
	.param .u32 _Z23kernelFindConflictEdgesPKiS0_S0_iPiP4int2_param_3,
	.param .u64 .ptr .align 1 _Z23kernelFindConflictEdgesPKiS0_S0_iPiP4int2_param_4,
	.param .u64 .ptr .align 1 _Z23kernelFindConflictEdgesPKiS0_S0_iPiP4int2_param_5
)
{
	.reg .pred 	%p<18>;
	.reg .b32 	%r<43>;
	.reg .b64 	%rd<40>;

	ld.param.u64 	%rd8, [_Z23kernelFindConflictEdgesPKiS0_S0_iPiP4int2_param_0];
	ld.param.u64 	%rd7, [_Z23kernelFindConflictEdgesPKiS0_S0_iPiP4int2_param_1];
	ld.param.u64 	%rd9, [_Z23kernelFindConflictEdgesPKiS0_S0_iPiP4int2_param_2];
	ld.param.u32 	%r22, [_Z23kernelFindConflictEdgesPKiS0_S0_iPiP4int2_param_3];
	ld.param.u64 	%rd10, [_Z23kernelFindConflictEdgesPKiS0_S0_iPiP4int2_param_4];
	ld.param.u64 	%rd11, [_Z23kernelFindConflictEdgesPKiS0_S0_iPiP4int2_param_5];
	cvta.to.global.u64 	%rd1, %rd11;
	cvta.to.global.u64 	%rd2, %rd10;
	cvta.to.global.u64 	%rd3, %rd9;
	cvta.to.global.u64 	%rd4, %rd8;
	mov.u32 	%r23, %ntid.x;
	mov.u32 	%r24, %ctaid.x;
	mov.u32 	%r25, %tid.x;
	mad.lo.s32 	%r1, %r23, %r24, %r25;
	setp.ge.s32 	%p1, %r1, %r22;
	@%p1 bra 	$L__BB0_24;
	mul.wide.s32 	%rd12, %r1, 4;
	add.s64 	%rd13, %rd4, %rd12;
	ld.global.u32 	%r2, [%rd13];
	setp.lt.s32 	%p2, %r2, 1;
	@%p2 bra 	$L__BB0_24;
	cvta.to.global.u64 	%rd14, %rd7;
	add.s64 	%rd16, %rd14, %rd12;
	ld.global.u32 	%r3, [%rd16];
	ld.global.u32 	%r4, [%rd16+4];
	setp.ge.s32 	%p3, %r3, %r4;
	@%p3 bra 	$L__BB0_24;
	sub.s32 	%r26, %r4, %r3;
	and.b32  	%r5, %r26, 3;
	setp.eq.s32 	%p4, %r5, 0;
	mov.u32 	%r40, %r3;
	@%p4 bra 	$L__BB0_9;
	neg.s32 	%r38, %r5;
	mov.u32 	%r40, %r3;
$L__BB0_5:
	.pragma "nounroll";
	mul.wide.s32 	%rd17, %r40, 4;
	add.s64 	%rd18, %rd3, %rd17;
	ld.global.u32 	%r9, [%rd18];
	setp.le.s32 	%p5, %r9, %r1;
	@%p5 bra 	$L__BB0_8;
	mul.wide.s32 	%rd19, %r9, 4;
	add.s64 	%rd20, %rd4, %rd19;
	ld.global.u32 	%r27, [%rd20];
	setp.ne.s32 	%p6, %r27, %r2;
	@%p6 bra 	$L__BB0_8;
	atom.global.add.u32 	%r28, [%rd2], 1;
	mul.wide.s32 	%rd21, %r28, 8;
	add.s64 	%rd22, %rd1, %rd21;
	st.global.v2.u32 	[%rd22], {%r1, %r9};
$L__BB0_8:
	add.s32 	%r40, %r40, 1;
	add.s32 	%r38, %r38, 1;
	setp.ne.s32 	%p7, %r38, 0;
	@%p7 bra 	$L__BB0_5;
$L__BB0_9:
	sub.s32 	%r29, %r3, %r4;
	setp.gt.u32 	%p8, %r29, -4;
	@%p8 bra 	$L__BB0_24;
	sub.s32 	%r41, %r40, %r4;
	add.s64 	%rd5, %rd3, 8;
$L__BB0_11:
	mul.wide.s32 	%rd23, %r40, 4;
	add.s64 	%rd6, %rd5, %rd23;
	ld.global.u32 	%r16, [%rd6+-8];
	setp.le.s32 	%p9, %r16, %r1;
	@%p9 bra 	$L__BB0_14;
	mul.wide.s32 	%rd24, %r16, 4;
	add.s64 	%rd25, %rd4, %rd24;
	ld.global.u32 	%r30, [%rd25];
	setp.ne.s32 	%p10, %r30, %r2;
	@%p10 bra 	$L__BB0_14;
	atom.global.add.u32 	%r31, [%rd2], 1;
	mul.wide.s32 	%rd26, %r31, 8;
	add.s64 	%rd27, %rd1, %rd26;
	st.global.v2.u32 	[%rd27], {%r1, %r16};
$L__BB0_14:
	ld.global.u32 	%r17, [%rd6+-4];
	setp.le.s32 	%p11, %r17, %r1;
	@%p11 bra 	$L__BB0_17;
	mul.wide.s32 	%rd28, %r17, 4;
	add.s64 	%rd29, %rd4, %rd28;
	ld.global.u32 	%r32, [%rd29];
	setp.ne.s32 	%p12, %r32, %r2;
	@%p12 bra 	$L__BB0_17;
	atom.global.add.u32 	%r33, [%rd2], 1;
	mul.wide.s32 	%rd30, %r33, 8;
	add.s64 	%rd31, %rd1, %rd30;
	st.global.v2.u32 	[%rd31], {%r1, %r17};
$L__BB0_17:
	ld.global.u32 	%r18, [%rd6];
	setp.le.s32 	%p13, %r18, %r1;
	@%p13 bra 	$L__BB0_20;
	mul.wide.s32 	%rd32, %r18, 4;
	add.s64 	%rd33, %rd4, %rd32;
	ld.global.u32 	%r34, [%rd33];
	setp.ne.s32 	%p14, %r34, %r2;
	@%p14 bra 	$L__BB0_20;
	atom.global.add.u32 	%r35, [%rd2], 1;
	mul.wide.s32 	%rd34, %r35, 8;
	add.s64 	%rd35, %rd1, %rd34;
	st.global.v2.u32 	[%rd35], {%r1, %r18};
$L__BB0_20:
	ld.global.u32 	%r19, [%rd6+4];
	setp.le.s32 	%p15, %r19, %r1;
	@%p15 bra 	$L__BB0_23;
	mul.wide.s32 	%rd36, %r19, 4;
	add.s64 	%rd37, %rd4, %rd36;
	ld.global.u32 	%r36, [%rd37];
	setp.ne.s32 	%p16, %r36, %r2;
	@%p16 bra 	$L__BB0_23;
	atom.global.add.u32 	%r37, [%rd2], 1;
	mul.wide.s32 	%rd38, %r37, 8;
	add.s64 	%rd39, %rd1, %rd38;
	st.global.v2.u32 	[%rd39], {%r1, %r19};
$L__BB0_23:
	add.s32 	%r40, %r40, 4;
	add.s32 	%r41, %r41, 4;
	setp.ne.s32 	%p17, %r41, 0;
	@%p17 bra 	$L__BB0_11;
$L__BB0_24:
	ret;

}
	// .globl	_Z24kernelCountConflictTotalPKiS0_S0_iPi
.visible .entry _Z24kernelCountConflictTotalPKiS0_S0_iPi(
	.param .u64 .ptr .align 1 _Z24kernelCountConflictTotalPKiS0_S0_iPi_param_0,
	.param .u64 .ptr .align 1 _Z24kernelCountConflictTotalPKiS0_S0_iPi_param_1,
	.param .u64 .ptr .align 1 _Z24kernelCountConflictTotalPKiS0_S0_iPi_param_2,
	.param .u32 _Z24kernelCountConflictTotalPKiS0_S0_iPi_param_3,
	.param .u64 .ptr .align 1 _Z24kernelCountConflictTotalPKiS0_S0_iPi_param_4
)
{
	.reg .pred 	%p<42>;
	.reg .b32 	%r<158>;
	.reg .b64 	%rd<52>;

	ld.param.u64 	%rd9, [_Z24kernelCountConflictTotalPKiS0_S0_iPi_param_0];
	ld.param.u64 	%rd7, [_Z24kernelCountConflictTotalPKiS0_S0_iPi_param_1];
	ld.param.u64 	%rd10, [_Z24kernelCountConflictTotalPKiS0_S0_iPi_param_2];
	ld.param.u32 	%r86, [_Z24kernelCountConflictTotalPKiS0_S0_iPi_param_3];
	ld.param.u64 	%rd8, [_Z24kernelCountConflictTotalPKiS0_S0_iPi_param_4];
	cvta.to.global.u64 	%rd1, %rd10;
	cvta.to.global.u64 	%rd2, %rd9;
	mov.u32 	%r87, %ntid.x;
	mov.u32 	%r88, %ctaid.x;
	mov.u32 	%r89, %tid.x;
	mad.lo.s32 	%r1, %r87, %r88, %r89;
	setp.ge.s32 	%p1, %r1, %r86;
	@%p1 bra 	$L__BB1_45;
	mul.wide.s32 	%rd11, %r1, 4;
	add.s64 	%rd12, %rd2, %rd11;
	ld.global.u32 	%r2, [%rd12];
	setp.lt.s32 	%p2, %r2, 1;
	@%p2 bra 	$L__BB1_45;
	cvta.to.global.u64 	%rd13, %rd7;
	add.s64 	%rd15, %rd13, %rd11;
	ld.global.u32 	%r142, [%rd15];
	ld.global.u32 	%r4, [%rd15+4];
	setp.ge.s32 	%p3, %r142, %r4;
	mov.b32 	%r157, 0;
	@%p3 bra 	$L__BB1_44;
	sub.s32 	%r5, %r4, %r142;
	and.b32  	%r6, %r5, 7;
	sub.s32 	%r93, %r142, %r4;
	setp.gt.u32 	%p4, %r93, -8;
	mov.b32 	%r157, 0;
	@%p4 bra 	$L__BB1_22;
	and.b32  	%r95, %r5, -8;
	neg.s32 	%r130, %r95;
	add.s64 	%rd3, %rd1, 16;
	mov.b32 	%r157, 0;
$L__BB1_5:
	.pragma "nounroll";
	mul.wide.s32 	%rd16, %r142, 4;
	add.s64 	%rd4, %rd3, %rd16;
	ld.global.u32 	%r11, [%rd4+-16];
	setp.le.s32 	%p5, %r11, %r1;
	mov.b32 	%r133, 0;
	@%p5 bra 	$L__BB1_7;
	mul.wide.s32 	%rd17, %r11, 4;
	add.s64 	%rd18, %rd2, %rd17;
	ld.global.u32 	%r97, [%rd18];
	setp.eq.s32 	%p6, %r97, %r2;
	selp.u32 	%r133, 1, 0, %p6;
$L__BB1_7:
	add.s32 	%r14, %r133, %r157;
	ld.global.u32 	%r15, [%rd4+-12];
	setp.le.s32 	%p7, %r15, %r1;
	mov.b32 	%r134, 0;
	@%p7 bra 	$L__BB1_9;
	mul.wide.s32 	%rd19, %r15, 4;
	add.s64 	%rd20, %rd2, %rd19;
	ld.global.u32 	%r99, [%rd20];
	setp.eq.s32 	%p8, %r99, %r2;
	selp.u32 	%r134, 1, 0, %p8;
$L__BB1_9:
	add.s32 	%r18, %r134, %r14;
	ld.global.u32 	%r19, [%rd4+-8];
	setp.le.s32 	%p9, %r19, %r1;
	mov.b32 	%r135, 0;
	@%p9 bra 	$L__BB1_11;
	mul.wide.s32 	%rd21, %r19, 4;
	add.s64 	%rd22, %rd2, %rd21;
	ld.global.u32 	%r101, [%rd22];
	setp.eq.s32 	%p10, %r101, %r2;
	selp.u32 	%r135, 1, 0, %p10;
$L__BB1_11:
	add.s32 	%r22, %r135, %r18;
	ld.global.u32 	%r23, [%rd4+-4];
	setp.le.s32 	%p11, %r23, %r1;
	mov.b32 	%r136, 0;
	@%p11 bra 	$L__BB1_13;
	mul.wide.s32 	%rd23, %r23, 4;
	add.s64 	%rd24, %rd2, %rd23;
	ld.global.u32 	%r103, [%rd24];
	setp.eq.s32 	%p12, %r103, %r2;
	selp.u32 	%r136, 1, 0, %p12;
$L__BB1_13:
	add.s32 	%r26, %r136, %r22;
	ld.global.u32 	%r27, [%rd4];
	setp.le.s32 	%p13, %r27, %r1;
	mov.b32 	%r137, 0;
	@%p13 bra 	$L__BB1_15;
	mul.wide.s32 	%rd25, %r27, 4;
	add.s64 	%rd26, %rd2, %rd25;
	ld.global.u32 	%r105, [%rd26];
	setp.eq.s32 	%p14, %r105, %r2;
	selp.u32 	%r137, 1, 0, %p14;
$L__BB1_15:
	add.s32 	%r30, %r137, %r26;
	ld.global.u32 	%r31, [%rd4+4];
	setp.le.s32 	%p15, %r31, %r1;
	mov.b32 	%r138, 0;
	@%p15 bra 	$L__BB1_17;
	mul.wide.s32 	%rd27, %r31, 4;
	add.s64 	%rd28, %rd2, %rd27;
	ld.global.u32 	%r107, [%rd28];
	setp.eq.s32 	%p16, %r107, %r2;
	selp.u32 	%r138, 1, 0, %p16;
$L__BB1_17:
	add.s32 	%r34, %r138, %r30;
	ld.global.u32 	%r35, [%rd4+8];
	setp.le.s32 	%p17, %r35, %r1;
	mov.b32 	%r139, 0;
	@%p17 bra 	$L__BB1_19;
	mul.wide.s32 	%rd29, %r35, 4;
	add.s64 	%rd30, %rd2, %rd29;
	ld.global.u32 	%r109, [%rd30];
	setp.eq.s32 	%p18, %r109, %r2;
	selp.u32 	%r139, 1, 0, %p18;
$L__BB1_19:
	add.s32 	%r38, %r139, %r34;
	ld.global.u32 	%r39, [%rd4+12];
	setp.le.s32 	%p19, %r39, %r1;
	mov.b32 	%r140, 0;
	@%p19 bra 	$L__BB1_21;
	mul.wide.s32 	%rd31, %r39, 4;
	add.s64 	%rd32, %rd2, %rd31;
	ld.global.u32 	%r111, [%rd32];
	setp.eq.s32 	%p20, %r111, %r2;
	selp.u32 	%r140, 1, 0, %p20;
$L__BB1_21:
	add.s32 	%r157, %r140, %r38;
	add.s32 	%r142, %r142, 8;
	add.s32 	%r130, %r130, 8;
	setp.ne.s32 	%p21, %r130, 0;
	@%p21 bra 	$L__BB1_5;
$L__BB1_22:
	setp.eq.s32 	%p22, %r6, 0;
	@%p22 bra 	$L__BB1_44;
	and.b32  	%r48, %r5, 3;
	setp.lt.u32 	%p23, %r6, 4;
	@%p23 bra 	$L__BB1_33;
	mul.wide.s32 	%rd33, %r142, 4;
	add.s64 	%rd5, %rd1, %rd33;
	ld.global.u32 	%r49, [%rd5];
	setp.le.s32 	%p24, %r49, %r1;
	mov.b32 	%r144, 0;
	@%p24 bra 	$L__BB1_26;
	mul.wide.s32 	%rd34, %r49, 4;
	add.s64 	%rd35, %rd2, %rd34;
	ld.global.u32 	%r114, [%rd35];
	setp.eq.s32 	%p25, %r114, %r2;
	selp.u32 	%r144, 1, 0, %p25;
$L__BB1_26:
	add.s32 	%r52, %r144, %r157;
	ld.global.u32 	%r53, [%rd5+4];
	setp.le.s32 	%p26, %r53, %r1;
	mov.b32 	%r145, 0;
	@%p26 bra 	$L__BB1_28;
	mul.wide.s32 	%rd36, %r53, 4;
	add.s64 	%rd37, %rd2, %rd36;
	ld.global.u32 	%r116, [%rd37];
	setp.eq.s32 	%p27, %r116, %r2;
	selp.u32 	%r145, 1, 0, %p27;
$L__BB1_28:
	add.s32 	%r56, %r145, %r52;
	ld.global.u32 	%r57, [%rd5+8];
	setp.le.s32 	%p28, %r57, %r1;
	mov.b32 	%r146, 0;
	@%p28 bra 	$L__BB1_30;
	mul.wide.s32 	%rd38, %r57, 4;
	add.s64 	%rd39, %rd2, %rd38;
	ld.global.u32 	%r118, [%rd39];
	setp.eq.s32 	%p29, %r118, %r2;
	selp.u32 	%r146, 1, 0, %p29;
$L__BB1_30:
	add.s32 	%r60, %r146, %r56;
	ld.global.u32 	%r61, [%rd5+12];
	setp.le.s32 	%p30, %r61, %r1;
	mov.b32 	%r147, 0;
	@%p30 bra 	$L__BB1_32;
	mul.wide.s32 	%rd40, %r61, 4;
	add.s64 	%rd41, %rd2, %rd40;
	ld.global.u32 	%r120, [%rd41];
	setp.eq.s32 	%p31, %r120, %r2;
	selp.u32 	%r147, 1, 0, %p31;
$L__BB1_32:
	add.s32 	%r157, %r147, %r60;
	add.s32 	%r142, %r142, 4;
$L__BB1_33:
	setp.eq.s32 	%p32, %r48, 0;
	@%p32 bra 	$L__BB1_44;
	setp.eq.s32 	%p33, %r48, 1;
	@%p33 bra 	$L__BB1_40;
	mul.wide.s32 	%rd42, %r142, 4;
	add.s64 	%rd6, %rd1, %rd42;
	ld.global.u32 	%r69, [%rd6];
	setp.le.s32 	%p34, %r69, %r1;
	mov.b32 	%r151, 0;
	@%p34 bra 	$L__BB1_37;
	mul.wide.s32 	%rd43, %r69, 4;
	add.s64 	%rd44, %rd2, %rd43;
	ld.global.u32 	%r123, [%rd44];
	setp.eq.s32 	%p35, %r123, %r2;
	selp.u32 	%r151, 1, 0, %p35;
$L__BB1_37:
	add.s32 	%r72, %r151, %r157;
	ld.global.u32 	%r73, [%rd6+4];
	setp.le.s32 	%p36, %r73, %r1;
	mov.b32 	%r152, 0;
	@%p36 bra 	$L__BB1_39;
	mul.wide.s32 	%rd45, %r73, 4;
	add.s64 	%rd46, %rd2, %rd45;
	ld.global.u32 	%r125, [%rd46];
	setp.eq.s32 	%p37, %r125, %r2;
	selp.u32 	%r152, 1, 0, %p37;
$L__BB1_39:
	add.s32 	%r157, %r152, %r72;
	add.s32 	%r142, %r142, 2;
$L__BB1_40:
	and.b32  	%r126, %r5, 1;
	setp.eq.b32 	%p38, %r126, 1;
	not.pred 	%p39, %p38;
	@%p39 bra 	$L__BB1_44;
	mul.wide.s32 	%rd47, %r142, 4;
	add.s64 	%rd48, %rd1, %rd47;
	ld.global.u32 	%r81, [%rd48];
	setp.le.s32 	%p40, %r81, %r1;
	mov.b32 	%r156, 0;
	@%p40 bra 	$L__BB1_43;
	mul.wide.s32 	%rd49, %r81, 4;
	add.s64 	%rd50, %rd2, %rd49;
	ld.global.u32 	%r128, [%rd50];
	setp.eq.s32 	%p41, %r128, %r2;
	selp.u32 	%r156, 1, 0, %p41;
$L__BB1_43:
	add.s32 	%r157, %r156, %r157;
$L__BB1_44:
	cvta.to.global.u64 	%rd51, %rd8;
	atom.global.add.u32 	%r129, [%rd51], %r157;
$L__BB1_45:
	ret;

}


// ===== COMPILED SASS (sm_100) =====

	.target	sm_100

	.elftype	@"ET_EXEC"


//--------------------- .note.nv.tkinfo           --------------------------
	.section	.note.nv.tkinfo,"",@"SHT_NOTE"
	.sectionflags	@"SHF_NOTE_NV_TKINFO"
	.tkinfo
        /*0018*/ 	.word	0x00000002
        /*0030*/ 	.string	""
        /*0030*/ 	.string	"ptxas"
        /*0030*/ 	.string	"Cuda compilation tools, release 13.0, V13.0.88"
        /*0030*/ 	.string	"Build cuda_13.0.r13.0/compiler.36424714_0"
        /*0030*/ 	.string	"-arch sm_100 -m 64 "



//--------------------- .note.nv.cuinfo           --------------------------
	.section	.note.nv.cuinfo,"",@"SHT_NOTE"
	.sectionflags	@"SHF_NOTE_NV_CUINFO"
        /*0018*/ 	.short	0x0002
        /*001a*/ 	.short	0x0064
        /*001c*/ 	.short	0x0082
	.zero		2


//--------------------- .nv.info                  --------------------------
	.section	.nv.info,"",@"SHT_CUDA_INFO"
	.align	4


	//----- nvinfo : EIATTR_REGCOUNT
	.align		4
        /*0000*/ 	.byte	0x04, 0x2f
        /*0002*/ 	.short	(.L_1 - .L_0)
	.align		4
.L_0:
        /*0004*/ 	.word	index@(_Z23kernelFindConflictEdgesPKiS0_S0_iPiP4int2)
        /*0008*/ 	.word	0x00000017


	//----- nvinfo : EIATTR_FRAME_SIZE
	.align		4
.L_1:
        /*000c*/ 	.byte	0x04, 0x11
        /*000e*/ 	.short	(.L_3 - .L_2)
	.align		4
.L_2:
        /*0010*/ 	.word	index@(_Z23kernelFindConflictEdgesPKiS0_S0_iPiP4int2)
        /*0014*/ 	.word	0x00000000


	//----- nvinfo : EIATTR_REGCOUNT
	.align		4
.L_3:
        /*0018*/ 	.byte	0x04, 0x2f
        /*001a*/ 	.short	(.L_5 - .L_4)
	.align		4
.L_4:
        /*001c*/ 	.word	index@(_Z24kernelCountConflictTotalPKiS0_S0_iPi)
        /*0020*/ 	.word	0x00000020


	//----- nvinfo : EIATTR_FRAME_SIZE
	.align		4
.L_5:
        /*0024*/ 	.byte	0x04, 0x11
        /*0026*/ 	.short	(.L_7 - .L_6)
	.align		4
.L_6:
        /*0028*/ 	.word	index@(_Z24kernelCountConflictTotalPKiS0_S0_iPi)
        /*002c*/ 	.word	0x00000000


	//----- nvinfo : EIATTR_MIN_STACK_SIZE
	.align		4
.L_7:
        /*0030*/ 	.byte	0x04, 0x12
        /*0032*/ 	.short	(.L_9 - .L_8)
	.align		4
.L_8:
        /*0034*/ 	.word	index@(_Z24kernelCountConflictTotalPKiS0_S0_iPi)
        /*0038*/ 	.word	0x00000000


	//----- nvinfo : EIATTR_MIN_STACK_SIZE
	.align		4
.L_9:
        /*003c*/ 	.byte	0x04, 0x12
        /*003e*/ 	.short	(.L_11 - .L_10)
	.align		4
.L_10:
        /*0040*/ 	.word	index@(_Z23kernelFindConflictEdgesPKiS0_S0_iPiP4int2)
        /*0044*/ 	.word	0x00000000
.L_11:


//--------------------- .nv.compat                --------------------------
	.section	.nv.compat,"",@"SHT_CUDA_COMPAT_INFO"
	.align	4
        /*0000*/ 	.byte	0x02, 0x09, 0x00, 0x00, 0x02, 0x02, 0x01, 0x00, 0x02, 0x05, 0x05, 0x00, 0x03, 0x07, 0x01, 0x01
        /*0010*/ 	.byte	0x02, 0x03, 0x00, 0x00, 0x02, 0x06, 0x01, 0x00, 0x04, 0x0b, 0x08, 0x00, 0x09, 0x00, 0x00, 0x00
        /*0020*/ 	.byte	0x00, 0x00, 0x00, 0x00


//--------------------- .nv.info._Z24kernelCountConflictTotalPKiS0_S0_iPi --------------------------
	.section	.nv.info._Z24kernelCountConflictTotalPKiS0_S0_iPi,"",@"SHT_CUDA_INFO"
	.sectionflags	@""
	.align	4


	//----- nvinfo : EIATTR_CUDA_API_VERSION
	.align		4
        /*0000*/ 	.byte	0x04, 0x37
        /*0002*/ 	.short	(.L_13 - .L_12)
.L_12:
        /*0004*/ 	.word	0x00000082


	//----- nvinfo : EIATTR_KPARAM_INFO
	.align		4
.L_13:
        /*0008*/ 	.byte	0x04, 0x17
        /*000a*/ 	.short	(.L_15 - .L_14)
.L_14:
        /*000c*/ 	.word	0x00000000
        /*0010*/ 	.short	0x0004
        /*0012*/ 	.short	0x0020
        /*0014*/ 	.byte	0x00, 0xf5, 0x21, 0x00


	//----- nvinfo : EIATTR_KPARAM_INFO
	.align		4
.L_15:
        /*0018*/ 	.byte	0x04, 0x17
        /*001a*/ 	.short	(.L_17 - .L_16)
.L_16:
        /*001c*/ 	.word	0x00000000
        /*0020*/ 	.short	0x0003
        /*0022*/ 	.short	0x0018
        /*0024*/ 	.byte	0x00, 0xf0, 0x11, 0x00


	//----- nvinfo : EIATTR_KPARAM_INFO
	.align		4
.L_17:
        /*0028*/ 	.byte	0x04, 0x17
        /*002a*/ 	.short	(.L_19 - .L_18)
.L_18:
        /*002c*/ 	.word	0x00000000
        /*0030*/ 	.short	0x0002
        /*0032*/ 	.short	0x0010
        /*0034*/ 	.byte	0x00, 0xf5, 0x21, 0x00


	//----- nvinfo : EIATTR_KPARAM_INFO
	.align		4
.L_19:
        /*0038*/ 	.byte	0x04, 0x17
        /*003a*/ 	.short	(.L_21 - .L_20)
.L_20:
        /*003c*/ 	.word	0x00000000
        /*0040*/ 	.short	0x0001
        /*0042*/ 	.short	0x0008
        /*0044*/ 	.byte	0x00, 0xf5, 0x21, 0x00


	//----- nvinfo : EIATTR_KPARAM_INFO
	.align		4
.L_21:
        /*0048*/ 	.byte	0x04, 0x17
        /*004a*/ 	.short	(.L_23 - .L_22)
.L_22:
        /*004c*/ 	.word	0x00000000
        /*0050*/ 	.short	0x0000
        /*0052*/ 	.short	0x0000
        /*0054*/ 	.byte	0x00, 0xf5, 0x21, 0x00


	//----- nvinfo : EIATTR_SPARSE_MMA_MASK
	.align		4
.L_23:
        /*0058*/ 	.byte	0x03, 0x50
        /*005a*/ 	.short	0x0000


	//----- nvinfo : EIATTR_MAXREG_COUNT
	.align		4
        /*005c*/ 	.byte	0x03, 0x1b
        /*005e*/ 	.short	0x00ff


	//----- nvinfo : EIATTR_MERCURY_ISA_VERSION
	.align		4
        /*0060*/ 	.byte	0x03, 0x5f
        /*0062*/ 	.short	0x0101


	//----- nvinfo : EIATTR_INT_WARP_WIDE_INSTR_OFFSETS
	.align		4
        /*0064*/ 	.byte	0x04, 0x31
        /*0066*/ 	.short	(.L_25 - .L_24)


	//   ....[0]....
.L_24:
        /*0068*/ 	.word	0x00000c90


	//   ....[1]....
        /*006c*/ 	.word	0x00000cb0


	//----- nvinfo : EIATTR_VRC_CTA_INIT_COUNT
	.align		4
.L_25:
        /*0070*/ 	.byte	0x02, 0x4a
	.zero		1
	.zero		1


	//----- nvinfo : EIATTR_EXIT_INSTR_OFFSETS
	.align		4
        /*0074*/ 	.byte	0x04, 0x1c
        /*0076*/ 	.short	(.L_27 - .L_26)


	//   ....[0]....
.L_26:
        /*0078*/ 	.word	0x00000070


	//   ....[1]....
        /*007c*/ 	.word	0x000000d0


	//   ....[2]....
        /*0080*/ 	.word	0x00000d00


	//----- nvinfo : EIATTR_CRS_STACK_SIZE
	.align		4
.L_27:
        /*0084*/ 	.byte	0x04, 0x1e
        /*0086*/ 	.short	(.L_29 - .L_28)
.L_28:
        /*0088*/ 	.word	0x00000000


	//----- nvinfo : EIATTR_CBANK_PARAM_SIZE
	.align		4
.L_29:
        /*008c*/ 	.byte	0x03, 0x19
        /*008e*/ 	.short	0x0028


	//----- nvinfo : EIATTR_PARAM_CBANK
	.align		4
        /*0090*/ 	.byte	0x04, 0x0a
        /*0092*/ 	.short	(.L_31 - .L_30)
	.align		4
.L_30:
        /*0094*/ 	.word	index@(.nv.constant0._Z24kernelCountConflictTotalPKiS0_S0_iPi)
        /*0098*/ 	.short	0x0380
        /*009a*/ 	.short	0x0028


	//----- nvinfo : EIATTR_SW_WAR
	.align		4
.L_31:
        /*009c*/ 	.byte	0x04, 0x36
        /*009e*/ 	.short	(.L_33 - .L_32)
.L_32:
        /*00a0*/ 	.word	0x00000008
.L_33:


//--------------------- .nv.info._Z23kernelFindConflictEdgesPKiS0_S0_iPiP4int2 --------------------------
	.section	.nv.info._Z23kernelFindConflictEdgesPKiS0_S0_iPiP4int2,"",@"SHT_CUDA_INFO"
	.sectionflags	@""
	.align	4


	//----- nvinfo : EIATTR_CUDA_API_VERSION
	.align		4
        /*0000*/ 	.byte	0x04, 0x37
        /*0002*/ 	.short	(.L_35 - .L_34)
.L_34:
        /*0004*/ 	.word	0x00000082


	//----- nvinfo : EIATTR_KPARAM_INFO
	.align		4
.L_35:
        /*0008*/ 	.byte	0x04, 0x17
        /*000a*/ 	.short	(.L_37 - .L_36)
.L_36:
        /*000c*/ 	.word	0x00000000
        /*0010*/ 	.short	0x0005
        /*0012*/ 	.short	0x0028
        /*0014*/ 	.byte	0x00, 0xf5, 0x21, 0x00


	//----- nvinfo : EIATTR_KPARAM_INFO
	.align		4
.L_37:
        /*0018*/ 	.byte	0x04, 0x17
        /*001a*/ 	.short	(.L_39 - .L_38)
.L_38:
        /*001c*/ 	.word	0x00000000
        /*0020*/ 	.short	0x0004
        /*0022*/ 	.short	0x0020
        /*0024*/ 	.byte	0x00, 0xf5, 0x21, 0x00


	//----- nvinfo : EIATTR_KPARAM_INFO
	.align		4
.L_39:
        /*0028*/ 	.byte	0x04, 0x17
        /*002a*/ 	.short	(.L_41 - .L_40)
.L_40:
        /*002c*/ 	.word	0x00000000
        /*0030*/ 	.short	0x0003
        /*0032*/ 	.short	0x0018
        /*0034*/ 	.byte	0x00, 0xf0, 0x11, 0x00


	//----- nvinfo : EIATTR_KPARAM_INFO
	.align		4
.L_41:
        /*0038*/ 	.byte	0x04, 0x17
        /*003a*/ 	.short	(.L_43 - .L_42)
.L_42:
        /*003c*/ 	.word	0x00000000
        /*0040*/ 	.short	0x0002
        /*0042*/ 	.short	0x0010
        /*0044*/ 	.byte	0x00, 0xf5, 0x21, 0x00


	//----- nvinfo : EIATTR_KPARAM_INFO
	.align		4
.L_43:
        /*0048*/ 	.byte	0x04, 0x17
        /*004a*/ 	.short	(.L_45 - .L_44)
.L_44:
        /*004c*/ 	.word	0x00000000
        /*0050*/ 	.short	0x0001
        /*0052*/ 	.short	0x0008
        /*0054*/ 	.byte	0x00, 0xf5, 0x21, 0x00


	//----- nvinfo : EIATTR_KPARAM_INFO
	.align		4
.L_45:
        /*0058*/ 	.byte	0x04, 0x17
        /*005a*/ 	.short	(.L_47 - .L_46)
.L_46:
        /*005c*/ 	.word	0x00000000
        /*0060*/ 	.short	0x0000
        /*0062*/ 	.short	0x0000
        /*0064*/ 	.byte	0x00, 0xf5, 0x21, 0x00


	//----- nvinfo : EIATTR_SPARSE_MMA_MASK
	.align		4
.L_47:
        /*0068*/ 	.byte	0x03, 0x50
        /*006a*/ 	.short	0x0000


	//----- nvinfo : EIATTR_MAXREG_COUNT
	.align		4
        /*006c*/ 	.byte	0x03, 0x1b
        /*006e*/ 	.short	0x00ff


	//----- nvinfo : EIATTR_MERCURY_ISA_VERSION
	.align		4
        /*0070*/ 	.byte	0x03, 0x5f
        /*0072*/ 	.short	0x0101


	//----- nvinfo : EIATTR_INT_WARP_WIDE_INSTR_OFFSETS
	.align		4
        /*0074*/ 	.byte	0x04, 0x31
        /*0076*/ 	.short	(.L_49 - .L_48)


	//   ....[0]....
.L_48:
        /*0078*/ 	.word	0x000002a0


	//   ....[1]....
        /*007c*/ 	.word	0x00000330


	//   ....[2]....
        /*0080*/ 	.word	0x00000500


	//   ....[3]....
        /*0084*/ 	.word	0x00000590


	//   ....[4]....
        /*0088*/ 	.word	0x00000680


	//   ....[5]....
        /*008c*/ 	.word	0x00000710


	//   ....[6]....
        /*0090*/ 	.word	0x00000800


	//   ....[7]....
        /*0094*/ 	.word	0x00000890


	//   ....[8]....
        /*0098*/ 	.word	0x000009a0


	//   ....[9]....
        /*009c*/ 	.word	0x00000a30


	//----- nvinfo : EIATTR_VRC_CTA_INIT_COUNT
	.align		4
.L_49:
        /*00a0*/ 	.byte	0x02, 0x4a
	.zero		1
	.zero		1


	//----- nvinfo : EIATTR_EXIT_INSTR_OFFSETS
	.align		4
        /*00a4*/ 	.byte	0x04, 0x1c
        /*00a6*/ 	.short	(.L_51 - .L_50)


	//   ....[0]....
.L_50:
        /*00a8*/ 	.word	0x00000070


	//   ....[1]....
        /*00ac*/ 	.word	0x000000d0


	//   ....[2]....
        /*00b0*/ 	.word	0x00000130


	//   ....[3]....
        /*00b4*/ 	.word	0x000003d0


	//   ....[4]....
        /*00b8*/ 	.word	0x00000ab0


	//----- nvinfo : EIATTR_CRS_STACK_SIZE
	.align		4
.L_51:
        /*00bc*/ 	.byte	0x04, 0x1e
        /*00be*/ 	.short	(.L_53 - .L_52)
.L_52:
        /*00c0*/ 	.word	0x00000000


	//----- nvinfo : EIATTR_CBANK_PARAM_SIZE
	.align		4
.L_53:
        /*00c4*/ 	.byte	0x03, 0x19
        /*00c6*/ 	.short	0x0030


	//----- nvinfo : EIATTR_PARAM_CBANK
	.align		4
        /*00c8*/ 	.byte	0x04, 0x0a
        /*00ca*/ 	.short	(.L_55 - .L_54)
	.align		4
.L_54:
        /*00cc*/ 	.word	index@(.nv.constant0._Z23kernelFindConflictEdgesPKiS0_S0_iPiP4int2)
        /*00d0*/ 	.short	0x0380
        /*00d2*/ 	.short	0x0030


	//----- nvinfo : EIATTR_SW_WAR
	.align		4
.L_55:
        /*00d4*/ 	.byte	0x04, 0x36
        /*00d6*/ 	.short	(.L_57 - .L_56)
.L_56:
        /*00d8*/ 	.word	0x00000008
.L_57:


//--------------------- .nv.callgraph             --------------------------
	.section	.nv.callgraph,"",@"SHT_CUDA_CALLGRAPH"
	.align	4
	.sectionentsize	8
	.align		4
        /*0000*/ 	.word	0x00000000
	.align		4
        /*0004*/ 	.word	0xffffffff
	.align		4
        /*0008*/ 	.word	0x00000000
	.align		4
        /*000c*/ 	.word	0xfffffffe
	.align		4
        /*0010*/ 	.word	0x00000000
	.align		4
        /*0014*/ 	.word	0xfffffffd
	.align		4
        /*0018*/ 	.word	0x00000000
	.align		4
        /*001c*/ 	.word	0xfffffffc


//--------------------- .text._Z24kernelCountConflictTotalPKiS0_S0_iPi --------------------------
	.section	.text._Z24kernelCountConflictTotalPKiS0_S0_iPi,"ax",@progbits
	.align	128
        .global         _Z24kernelCountConflictTotalPKiS0_S0_iPi
        .type           _Z24kernelCountConflictTotalPKiS0_S0_iPi,@function
        .size           _Z24kernelCountConflictTotalPKiS0_S0_iPi,(.L_x_27 - _Z24kernelCountConflictTotalPKiS0_S0_iPi)
        .other          _Z24kernelCountConflictTotalPKiS0_S0_iPi,@"STO_CUDA_ENTRY STV_DEFAULT"
_Z24kernelCountConflictTotalPKiS0_S0_iPi:
.text._Z24kernelCountConflictTotalPKiS0_S0_iPi:
[----:B------:R-:W-:Y:S01]  /*0000*/  LDC R1, c[0x0][0x37c] ;  /* 0x0000df00ff017b82 */ /* 0x000fe20000000800 */
[----:B------:R-:W0:Y:S01]  /*0010*/  S2R R2, SR_CTAID.X ;  /* 0x0000000000027919 */ /* 0x000e220000002500 */
[----:B------:R-:W0:Y:S01]  /*0020*/  LDCU UR4, c[0x0][0x360] ;  /* 0x00006c00ff0477ac */ /* 0x000e220008000800 */
[----:B------:R-:W0:Y:S01]  /*0030*/  S2R R3, SR_TID.X ;  /* 0x0000000000037919 */ /* 0x000e220000002100 */
[----:B------:R-:W1:Y:S01]  /*0040*/  LDCU UR5, c[0x0][0x398] ;  /* 0x00007300ff0577ac */ /* 0x000e620008000800 */
[----:B0-----:R-:W-:-:S05]  /*0050*/  IMAD R2, R2, UR4, R3 ;  /* 0x0000000402027c24 */ /* 0x001fca000f8e0203 */
[----:B-1----:R-:W-:-:S13]  /*0060*/  ISETP.GE.AND P0, PT, R2, UR5, PT ;  /* 0x0000000502007c0c */ /* 0x002fda000bf06270 */
[----:B------:R-:W-:Y:S05]  /*0070*/  @P0 EXIT ;  /* 0x000000000000094d */ /* 0x000fea0003800000 */
[----:B------:R-:W0:Y:S01]  /*0080*/  LDC.64 R4, c[0x0][0x380] ;  /* 0x0000e000ff047b82 */ /* 0x000e220000000a00 */
[----:B------:R-:W1:Y:S01]  /*0090*/  LDCU.64 UR6, c[0x0][0x358] ;  /* 0x00006b00ff0677ac */ /* 0x000e620008000a00 */
[----:B0-----:R-:W-:-:S05]  /*00a0*/  IMAD.WIDE R4, R2, 0x4, R4 ;  /* 0x0000000402047825 */ /* 0x001fca00078e0204 */
[----:B-1----:R-:W2:Y:S02]  /*00b0*/  LDG.E R3, desc[UR6][R4.64] ;  /* 0x0000000604037981 */ /* 0x002ea4000c1e1900 */
[----:B--2---:R-:W-:-:S13]  /*00c0*/  ISETP.GE.AND P0, PT, R3, 0x1, PT ;  /* 0x000000010300780c */ /* 0x004fda0003f06270 */
[----:B------:R-:W-:Y:S05]  /*00d0*/  @!P0 EXIT ;  /* 0x000000000000894d */ /* 0x000fea0003800000 */
[----:B------:R-:W0:Y:S02]  /*00e0*/  LDC.64 R4, c[0x0][0x388] ;  /* 0x0000e200ff047b82 */ /* 0x000e240000000a00 */
[----:B0-----:R-:W-:-:S05]  /*00f0*/  IMAD.WIDE R4, R2, 0x4, R4 ;  /* 0x0000000402047825 */ /* 0x001fca00078e0204 */
[----:B------:R-:W2:Y:S04]  /*0100*/  LDG.E R0, desc[UR6][R4.64] ;  /* 0x0000000604007981 */ /* 0x000ea8000c1e1900 */
[----:B------:R-:W2:Y:S01]  /*0110*/  LDG.E R7, desc[UR6][R4.64+0x4] ;  /* 0x0000040604077981 */ /* 0x000ea2000c1e1900 */
[----:B------:R-:W-:Y:S01]  /*0120*/  BSSY.RECONVERGENT B0, `(.L_x_0) ;  /* 0x00000b5000007945 */ /* 0x000fe20003800200 */
[----:B------:R-:W-:Y:S01]  /*0130*/  IMAD.MOV.U32 R9, RZ, RZ, RZ ;  /* 0x000000ffff097224 */ /* 0x000fe200078e00ff */
[----:B--2---:R-:W-:-:S13]  /*0140*/  ISETP.GE.AND P0, PT, R0, R7, PT ;  /* 0x000000070000720c */ /* 0x004fda0003f06270 */
[----:B------:R-:W-:Y:S05]  /*0150*/  @P0 BRA `(.L_x_1) ;  /* 0x0000000800c40947 */ /* 0x000fea0003800000 */
[----:B------:R-:W-:Y:S01]  /*0160*/  IMAD.MOV.U32 R4, RZ, RZ, R0 ;  /* 0x000000ffff047224 */ /* 0x000fe200078e0000 */
[----:B------:R-:W-:Y:S01]  /*0170*/  BSSY.RECONVERGENT B1, `(.L_x_2) ;  /* 0x0000057000017945 */ /* 0x000fe20003800200 */
[----:B------:R-:W-:Y:S02]  /*0180*/  IMAD.MOV.U32 R9, RZ, RZ, RZ ;  /* 0x000000ffff097224 */ /* 0x000fe400078e00ff */
[----:B------:R-:W-:Y:S02]  /*0190*/  IMAD.IADD R5, R7, 0x1, -R4 ;  /* 0x0000000107057824 */ /* 0x000fe400078e0a04 */
[----:B------:R-:W-:-:S03]  /*01a0*/  IMAD.IADD R7, R4, 0x1, -R7 ;  /* 0x0000000104077824 */ /* 0x000fc600078e0a07 */
[----:B------:R-:W-:Y:S02]  /*01b0*/  LOP3.LUT R6, R5, 0x7, RZ, 0xc0, !PT ;  /* 0x0000000705067812 */ /* 0x000fe400078ec0ff */
[----:B------:R-:W-:Y:S02]  /*01c0*/  ISETP.GT.U32.AND P1, PT, R7, -0x8, PT ;  /* 0xfffffff80700780c */ /* 0x000fe40003f24070 */
[----:B------:R-:W-:-:S11]  /*01d0*/  ISETP.NE.AND P0, PT, R6, RZ, PT ;  /* 0x000000ff0600720c */ /* 0x000fd60003f05270 */
[----:B------:R-:W-:Y:S05]  /*01e0*/  @P1 BRA `(.L_x_3) ;  /* 0x00000004003c1947 */ /* 0x000fea0003800000 */
[----:B------:R-:W0:Y:S01]  /*01f0*/  LDC.64 R10, c[0x0][0x390] ;  /* 0x0000e400ff0a7b82 */ /* 0x000e220000000a00 */
[----:B------:R-:W-:Y:S01]  /*0200*/  LOP3.LUT R7, R5, 0xfffffff8, RZ, 0xc0, !PT ;  /* 0xfffffff805077812 */ /* 0x000fe200078ec0ff */
[----:B------:R-:W-:-:S04]  /*0210*/  IMAD.MOV.U32 R9, RZ, RZ, RZ ;  /* 0x000000ffff097224 */ /* 0x000fc800078e00ff */
[----:B------:R-:W-:Y:S01]  /*0220*/  IMAD.MOV R7, RZ, RZ, -R7 ;  /* 0x000000ffff077224 */ /* 0x000fe200078e0a07 */
[----:B0-----:R-:W-:-:S05]  /*0230*/  IADD3 R10, P1, PT, R10, 0x10, RZ ;  /* 0x000000100a0a7810 */ /* 0x001fca0007f3e0ff */
[----:B------:R-:W-:-:S08]  /*0240*/  IMAD.X R11, RZ, RZ, R11, P1 ;  /* 0x000000ffff0b7224 */ /* 0x000fd000008e060b */
.L_x_4:
[----:B------:R-:W-:-:S05]  /*0250*/  IMAD.WIDE R12, R4, 0x4, R10 ;  /* 0x00000004040c7825 */ /* 0x000fca00078e020a */
[----:B------:R-:W2:Y:S04]  /*0260*/  LDG.E R25, desc[UR6][R12.64+-0xc] ;  /* 0xfffff4060c197981 */ /* 0x000ea8000c1e1900 */
[----:B------:R-:W3:Y:S04]  /*0270*/  LDG.E R23, desc[UR6][R12.64+-0x10] ;  /* 0xfffff0060c177981 */ /* 0x000ee8000c1e1900 */
[----:B------:R-:W4:Y:S04]  /*0280*/  LDG.E R27, desc[UR6][R12.64+-0x8] ;  /* 0xfffff8060c1b7981 */ /* 0x000f28000c1e1900 */
[----:B------:R-:W5:Y:S04]  /*0290*/  LDG.E R19, desc[UR6][R12.64+-0x4] ;  /* 0xfffffc060c137981 */ /* 0x000f68000c1e1900 */
[----:B------:R-:W5:Y:S01]  /*02a0*/  LDG.E R29, desc[UR6][R12.64] ;  /* 0x000000060c1d7981 */ /* 0x000f62000c1e1900 */
[----:B--2---:R-:W-:-:S02]  /*02b0*/  ISETP.GT.AND P1, PT, R25, R2, PT ;  /* 0x000000021900720c */ /* 0x004fc40003f24270 */
[-C--:B---3--:R-:W-:Y:S02]  /*02c0*/  ISETP.GT.AND P3, PT, R23, R2.reuse, PT ;  /* 0x000000021700720c */ /* 0x088fe40003f64270 */
[----:B----4-:R-:W-:-:S09]  /*02d0*/  ISETP.GT.AND P5, PT, R27, R2, PT ;  /* 0x000000021b00720c */ /* 0x010fd20003fa4270 */
[----:B------:R-:W0:Y:S08]  /*02e0*/  @P1 LDC.64 R20, c[0x0][0x380] ;  /* 0x0000e000ff141b82 */ /* 0x000e300000000a00 */
[----:B------:R-:W1:Y:S08]  /*02f0*/  @P3 LDC.64 R16, c[0x0][0x380] ;  /* 0x0000e000ff103b82 */ /* 0x000e700000000a00 */
[----:B------:R-:W2:Y:S01]  /*0300*/  @P5 LDC.64 R14, c[0x0][0x380] ;  /* 0x0000e000ff0e5b82 */ /* 0x000ea20000000a00 */
[----:B0-----:R-:W-:-:S02]  /*0310*/  @P1 IMAD.WIDE R20, R25, 0x4, R20 ;  /* 0x0000000419141825 */ /* 0x001fc400078e0214 */
[----:B------:R-:W3:Y:S04]  /*0320*/  LDG.E R25, desc[UR6][R12.64+0xc] ;  /* 0x00000c060c197981 */ /* 0x000ee8000c1e1900 */
[----:B------:R-:W4:Y:S01]  /*0330*/  @P1 LDG.E R20, desc[UR6][R20.64] ;  /* 0x0000000614141981 */ /* 0x000f22000c1e1900 */
[----:B-1----:R-:W-:-:S03]  /*0340*/  @P3 IMAD.WIDE R16, R23, 0x4, R16 ;  /* 0x0000000417103825 */ /* 0x002fc600078e0210 */
[----:B------:R-:W3:Y:S04]  /*0350*/  LDG.E R23, desc[UR6][R12.64+0x8] ;  /* 0x000008060c177981 */ /* 0x000ee8000c1e1900 */
[----:B------:R-:W3:Y:S01]  /*0360*/  @P3 LDG.E R16, desc[UR6][R16.64] ;  /* 0x0000000610103981 */ /* 0x000ee2000c1e1900 */
[----:B--2---:R-:W-:-:S03]  /*0370*/  @P5 IMAD.WIDE R14, R27, 0x4, R14 ;  /* 0x000000041b0e5825 */ /* 0x004fc600078e020e */
[----:B------:R-:W2:Y:S04]  /*0380*/  LDG.E R27, desc[UR6][R12.64+0x4] ;  /* 0x000004060c1b7981 */ /* 0x000ea8000c1e1900 */
[----:B------:R-:W2:Y:S01]  /*0390*/  @P5 LDG.E R14, desc[UR6][R14.64] ;  /* 0x000000060e0e5981 */ /* 0x000ea2000c1e1900 */
[----:B-----5:R-:W-:Y:S01]  /*03a0*/  ISETP.GT.AND P4, PT, R19, R2, PT ;  /* 0x000000021300720c */ /* 0x020fe20003f84270 */
[----:B------:R-:W-:Y:S02]  /*03b0*/  IMAD.MOV.U32 R8, RZ, RZ, RZ ;  /* 0x000000ffff087224 */ /* 0x000fe400078e00ff */
[----:B------:R-:W-:Y:S02]  /*03c0*/  IMAD.MOV.U32 R0, RZ, RZ, RZ ;  /* 0x000000ffff007224 */ /* 0x000fe400078e00ff */
[----:B------:R-:W-:Y:S01]  /*03d0*/  IMAD.MOV.U32 R22, RZ, RZ, RZ ;  /* 0x000000ffff167224 */ /* 0x000fe200078e00ff */
[----:B----4-:R-:W-:-:S04]  /*03e0*/  @P1 ISETP.NE.AND P2, PT, R20, R3, PT ;  /* 0x000000031400120c */ /* 0x010fc80003f45270 */
[----:B------:R-:W-:Y:S02]  /*03f0*/  @P1 SEL R8, RZ, 0x1, P2 ;  /* 0x00000001ff081807 */ /* 0x000fe40001000000 */
[-C--:B---3--:R-:W-:Y:S02]  /*0400*/  @P3 ISETP.NE.AND P6, PT, R16, R3.reuse, PT ;  /* 0x000000031000320c */ /* 0x088fe40003fc5270 */
[----:B------:R-:W0:Y:S01]  /*0410*/  @P4 LDC.64 R16, c[0x0][0x380] ;  /* 0x0000e000ff104b82 */ /* 0x000e220000000a00 */
[-C--:B--2---:R-:W-:Y:S02]  /*0420*/  ISETP.GT.AND P2, PT, R27, R2.reuse, PT ;  /* 0x000000021b00720c */ /* 0x084fe40003f44270 */
[----:B------:R-:W-:Y:S02]  /*0430*/  @P3 SEL R0, RZ, 0x1, P6 ;  /* 0x00000001ff003807 */ /* 0x000fe40003000000 */
[----:B------:R-:W-:Y:S02]  /*0440*/  @P5 ISETP.NE.AND P6, PT, R14, R3, PT ;  /* 0x000000030e00520c */ /* 0x000fe40003fc5270 */
[----:B------:R-:W-:-:S02]  /*0450*/  ISETP.GT.AND P3, PT, R29, R2, PT ;  /* 0x000000021d00720c */ /* 0x000fc40003f64270 */
[----:B------:R-:W-:Y:S02]  /*0460*/  @P5 SEL R22, RZ, 0x1, P6 ;  /* 0x00000001ff165807 */ /* 0x000fe40003000000 */
[-C--:B------:R-:W-:Y:S02]  /*0470*/  ISETP.GT.AND P1, PT, R23, R2.reuse, PT ;  /* 0x000000021700720c */ /* 0x080fe40003f24270 */
[----:B------:R-:W-:Y:S01]  /*0480*/  ISETP.GT.AND P5, PT, R25, R2, PT ;  /* 0x000000021900720c */ /* 0x000fe20003fa4270 */
[----:B------:R-:W1:Y:S08]  /*0490*/  @P2 LDC.64 R14, c[0x0][0x380] ;  /* 0x0000e000ff0e2b82 */ /* 0x000e700000000a00 */
[----:B------:R-:W2:Y:S01]  /*04a0*/  @P3 LDC.64 R12, c[0x0][0x380] ;  /* 0x0000e000ff0c3b82 */ /* 0x000ea20000000a00 */
[----:B0-----:R-:W-:-:S06]  /*04b0*/  @P4 IMAD.WIDE R16, R19, 0x4, R16 ;  /* 0x0000000413104825 */ /* 0x001fcc00078e0210 */
[----:B------:R-:W3:Y:S01]  /*04c0*/  @P4 LDG.E R16, desc[UR6][R16.64] ;  /* 0x0000000610104981 */ /* 0x000ee2000c1e1900 */
[----:B------:R-:W0:Y:S08]  /*04d0*/  @P1 LDC.64 R18, c[0x0][0x380] ;  /* 0x0000e000ff121b82 */ /* 0x000e300000000a00 */
[----:B------:R-:W4:Y:S01]  /*04e0*/  @P5 LDC.64 R20, c[0x0][0x380] ;  /* 0x0000e000ff145b82 */ /* 0x000f220000000a00 */
[----:B-1----:R-:W-:-:S06]  /*04f0*/  @P2 IMAD.WIDE R14, R27, 0x4, R14 ;  /* 0x000000041b0e2825 */ /* 0x002fcc00078e020e */
[----:B------:R-:W5:Y:S01]  /*0500*/  @P2 LDG.E R14, desc[UR6][R14.64] ;  /* 0x000000060e0e2981 */ /* 0x000f62000c1e1900 */
[----:B--2---:R-:W-:-:S06]  /*0510*/  @P3 IMAD.WIDE R12, R29, 0x4, R12 ;  /* 0x000000041d0c3825 */ /* 0x004fcc00078e020c */
[----:B------:R1:W2:Y:S01]  /*0520*/  @P3 LDG.E R12, desc[UR6][R12.64] ;  /* 0x000000060c0c3981 */ /* 0x0002a2000c1e1900 */
[----:B0-----:R-:W-:-:S06]  /*0530*/  @P1 IMAD.WIDE R18, R23, 0x4, R18 ;  /* 0x0000000417121825 */ /* 0x001fcc00078e0212 */
[----:B------:R-:W2:Y:S01]  /*0540*/  @P1 LDG.E R18, desc[UR6][R18.64] ;  /* 0x0000000612121981 */ /* 0x000ea2000c1e1900 */
[----:B----4-:R-:W-:-:S06]  /*0550*/  @P5 IMAD.WIDE R20, R25, 0x4, R20 ;  /* 0x0000000419145825 */ /* 0x010fcc00078e0214 */
[----:B------:R-:W4:Y:S01]  /*0560*/  @P5 LDG.E R20, desc[UR6][R20.64] ;  /* 0x0000000614145981 */ /* 0x000f22000c1e1900 */
[----:B------:R-:W-:Y:S02]  /*0570*/  IMAD.MOV.U32 R23, RZ, RZ, RZ ;  /* 0x000000ffff177224 */ /* 0x000fe400078e00ff */
[----:B------:R-:W-:Y:S01]  /*0580*/  VIADD R7, R7, 0x8 ;  /* 0x0000000807077836 */ /* 0x000fe20000000000 */
[----:B------:R-:W-:Y:S01]  /*0590*/  IADD3 R8, PT, PT, R8, R0, R9 ;  /* 0x0000000008087210 */ /* 0x000fe20007ffe009 */
[----:B------:R-:W-:Y:S02]  /*05a0*/  IMAD.MOV.U32 R9, RZ, RZ, RZ ;  /* 0x000000ffff097224 */ /* 0x000fe400078e00ff */
[----:B------:R-:W-:Y:S02]  /*05b0*/  IMAD.MOV.U32 R0, RZ, RZ, RZ ;  /* 0x000000ffff007224 */ /* 0x000fe400078e00ff */
[----:B-1----:R-:W-:Y:S02]  /*05c0*/  IMAD.MOV.U32 R13, RZ, RZ, RZ ;  /* 0x000000ffff0d7224 */ /* 0x002fe400078e00ff */
[----:B------:R-:W-:Y:S01]  /*05d0*/  VIADD R4, R4, 0x8 ;  /* 0x0000000804047836 */ /* 0x000fe20000000000 */
[----:B---3--:R-:W-:-:S04]  /*05e0*/  @P4 ISETP.NE.AND P6, PT, R16, R3, PT ;  /* 0x000000031000420c */ /* 0x008fc80003fc5270 */
[----:B------:R-:W-:Y:S02]  /*05f0*/  @P4 SEL R23, RZ, 0x1, P6 ;  /* 0x00000001ff174807 */ /* 0x000fe40003000000 */
[----:B-----5:R-:W-:-:S04]  /*0600*/  @P2 ISETP.NE.AND P4, PT, R14, R3, PT ;  /* 0x000000030e00220c */ /* 0x020fc80003f85270 */
[----:B------:R-:W-:Y:S02]  /*0610*/  @P2 SEL R9, RZ, 0x1, P4 ;  /* 0x00000001ff092807 */ /* 0x000fe40002000000 */
[----:B------:R-:W-:Y:S02]  /*0620*/  ISETP.NE.AND P2, PT, R7, RZ, PT ;  /* 0x000000ff0700720c */ /* 0x000fe40003f45270 */
[-C--:B--2---:R-:W-:Y:S02]  /*0630*/  @P3 ISETP.NE.AND P6, PT, R12, R3.reuse, PT ;  /* 0x000000030c00320c */ /* 0x084fe40003fc5270 */
[----:B------:R-:W-:Y:S02]  /*0640*/  IADD3 R22, PT, PT, R23, R22, R8 ;  /* 0x0000001617167210 */ /* 0x000fe40007ffe008 */
[----:B------:R-:W-:Y:S02]  /*0650*/  @P3 SEL R0, RZ, 0x1, P6 ;  /* 0x00000001ff003807 */ /* 0x000fe40003000000 */
[----:B------:R-:W-:Y:S01]  /*0660*/  @P1 ISETP.NE.AND P6, PT, R18, R3, PT ;  /* 0x000000031200120c */ /* 0x000fe20003fc5270 */
[----:B------:R-:W-:Y:S01]  /*0670*/  IMAD.MOV.U32 R8, RZ, RZ, RZ ;  /* 0x000000ffff087224 */ /* 0x000fe200078e00ff */
[----:B------:R-:W-:-:S02]  /*0680*/  IADD3 R9, PT, PT, R9, R0, R22 ;  /* 0x0000000009097210 */ /* 0x000fc40007ffe016 */
[----:B------:R-:W-:Y:S02]  /*0690*/  @P1 SEL R8, RZ, 0x1, P6 ;  /* 0x00000001ff081807 */ /* 0x000fe40003000000 */
[----:B----4-:R-:W-:-:S04]  /*06a0*/  @P5 ISETP.NE.AND P3, PT, R20, R3, PT ;  /* 0x000000031400520c */ /* 0x010fc80003f65270 */
[----:B------:R-:W-:-:S04]  /*06b0*/  @P5 SEL R13, RZ, 0x1, P3 ;  /* 0x00000001ff0d5807 */ /* 0x000fc80001800000 */
[----:B------:R-:W-:Y:S01]  /*06c0*/  IADD3 R9, PT, PT, R13, R8, R9 ;  /* 0x000000080d097210 */ /* 0x000fe20007ffe009 */
[----:B------:R-:W-:Y:S06]  /*06d0*/  @P2 BRA `(.L_x_4) ;  /* 0xfffffff800dc2947 */ /* 0x000fec000383ffff */
.L_x_3:
[----:B------:R-:W-:Y:S05]  /*06e0*/  BSYNC.RECONVERGENT B1 ;  /* 0x0000000000017941 */ /* 0x000fea0003800200 */
.L_x_2:
[----:B------:R-:W-:Y:S05]  /*06f0*/  @!P0 BRA `(.L_x_1) ;  /* 0x00000004005c8947 */ /* 0x000fea0003800000 */
[----:B------:R-:W-:Y:S01]  /*0700*/  ISETP.GE.U32.AND P1, PT, R6, 0x4, PT ;  /* 0x000000040600780c */ /* 0x000fe20003f26070 */
[----:B------:R-:W-:Y:S01]  /*0710*/  BSSY.RECONVERGENT B1, `(.L_x_5) ;  /* 0x000002a000017945 */ /* 0x000fe20003800200 */
[----:B------:R-:W-:-:S04]  /*0720*/  LOP3.LUT R8, R5, 0x3, RZ, 0xc0, !PT ;  /* 0x0000000305087812 */ /* 0x000fc800078ec0ff */
[----:B------:R-:W-:-:S07]  /*0730*/  ISETP.NE.AND P0, PT, R8, RZ, PT ;  /* 0x000000ff0800720c */ /* 0x000fce0003f05270 */
[----:B------:R-:W-:Y:S06]  /*0740*/  @!P1 BRA `(.L_x_6) ;  /* 0x0000000000989947 */ /* 0x000fec0003800000 */
[----:B------:R-:W0:Y:S02]  /*0750*/  LDC.64 R6, c[0x0][0x390] ;  /* 0x0000e400ff067b82 */ /* 0x000e240000000a00 */
[----:B0-----:R-:W-:-:S05]  /*0760*/  IMAD.WIDE R16, R4, 0x4, R6 ;  /* 0x0000000404107825 */ /* 0x001fca00078e0206 */
[----:B------:R-:W2:Y:S04]  /*0770*/  LDG.E R19, desc[UR6][R16.64] ;  /* 0x0000000610137981 */ /* 0x000ea8000c1e1900 */
[----:B------:R-:W3:Y:S04]  /*0780*/  LDG.E R21, desc[UR6][R16.64+0x4] ;  /* 0x0000040610157981 */ /* 0x000ee8000c1e1900 */
[----:B------:R-:W4:Y:S04]  /*0790*/  LDG.E R23, desc[UR6][R16.64+0x8] ;  /* 0x0000080610177981 */ /* 0x000f28000c1e1900 */
[----:B------:R-:W5:Y:S01]  /*07a0*/  LDG.E R25, desc[UR6][R16.64+0xc] ;  /* 0x00000c0610197981 */ /* 0x000f62000c1e1900 */
[----:B--2---:R-:W-:-:S02]  /*07b0*/  ISETP.GT.AND P4, PT, R19, R2, PT ;  /* 0x000000021300720c */ /* 0x004fc40003f84270 */
[-C--:B---3--:R-:W-:Y:S02]  /*07c0*/  ISETP.GT.AND P1, PT, R21, R2.reuse, PT ;  /* 0x000000021500720c */ /* 0x088fe40003f24270 */
[-C--:B----4-:R-:W-:Y:S02]  /*07d0*/  ISETP.GT.AND P3, PT, R23, R2.reuse, PT ;  /* 0x000000021700720c */ /* 0x090fe40003f64270 */
[----:B-----5:R-:W-:-:S07]  /*07e0*/  ISETP.GT.AND P2, PT, R25, R2, PT ;  /* 0x000000021900720c */ /* 0x020fce0003f44270 */
[----:B------:R-:W0:Y:S08]  /*07f0*/  @P4 LDC.64 R14, c[0x0][0x380] ;  /* 0x0000e000ff0e4b82 */ /* 0x000e300000000a00 */
[----:B------:R-:W1:Y:S08]  /*0800*/  @P1 LDC.64 R12, c[0x0][0x380] ;  /* 0x0000e000ff0c1b82 */ /* 0x000e700000000a00 */
[----:B------:R-:W2:Y:S08]  /*0810*/  @P3 LDC.64 R10, c[0x0][0x380] ;  /* 0x0000e000ff0a3b82 */ /* 0x000eb00000000a00 */
[----:B------:R-:W3:Y:S01]  /*0820*/  @P2 LDC.64 R6, c[0x0][0x380] ;  /* 0x0000e000ff062b82 */ /* 0x000ee20000000a00 */
[----:B0-----:R-:W-:-:S06]  /*0830*/  @P4 IMAD.WIDE R14, R19, 0x4, R14 ;  /* 0x00000004130e4825 */ /* 0x001fcc00078e020e */
[----:B------:R-:W4:Y:S01]  /*0840*/  @P4 LDG.E R14, desc[UR6][R14.64] ;  /* 0x000000060e0e4981 */ /* 0x000f22000c1e1900 */
[----:B-1----:R-:W-:-:S06]  /*0850*/  @P1 IMAD.WIDE R12, R21, 0x4, R12 ;  /* 0x00000004150c1825 */ /* 0x002fcc00078e020c */
[----:B------:R-:W5:Y:S01]  /*0860*/  @P1 LDG.E R12, desc[UR6][R12.64] ;  /* 0x000000060c0c1981 */ /* 0x000f62000c1e1900 */
[----:B--2---:R-:W-:-:S06]  /*0870*/  @P3 IMAD.WIDE R10, R23, 0x4, R10 ;  /* 0x00000004170a3825 */ /* 0x004fcc00078e020a */
[----:B------:R-:W2:Y:S01]  /*0880*/  @P3 LDG.E R10, desc[UR6][R10.64] ;  /* 0x000000060a0a3981 */ /* 0x000ea2000c1e1900 */
[----:B---3--:R-:W-:-:S06]  /*0890*/  @P2 IMAD.WIDE R6, R25, 0x4, R6 ;  /* 0x0000000419062825 */ /* 0x008fcc00078e0206 */
[----:B------:R-:W3:Y:S01]  /*08a0*/  @P2 LDG.E R6, desc[UR6][R6.64] ;  /* 0x0000000606062981 */ /* 0x000ee2000c1e1900 */
[----:B------:R-:W-:Y:S02]  /*08b0*/  IMAD.MOV.U32 R0, RZ, RZ, RZ ;  /* 0x000000ffff007224 */ /* 0x000fe400078e00ff */
[----:B------:R-:W-:Y:S01]  /*08c0*/  VIADD R4, R4, 0x4 ;  /* 0x0000000404047836 */ /* 0x000fe20000000000 */
[----:B----4-:R-:W-:-:S04]  /*08d0*/  @P4 ISETP.NE.AND P5, PT, R14, R3, PT ;  /* 0x000000030e00420c */ /* 0x010fc80003fa5270 */
[----:B------:R-:W-:Y:S02]  /*08e0*/  @P4 SEL R0, RZ, 0x1, P5 ;  /* 0x00000001ff004807 */ /* 0x000fe40002800000 */
[----:B-----5:R-:W-:-:S03]  /*08f0*/  @P1 ISETP.NE.AND P4, PT, R12, R3, PT ;  /* 0x000000030c00120c */ /* 0x020fc60003f85270 */
[----:B------:R-:W-:Y:S02]  /*0900*/  IMAD.IADD R16, R9, 0x1, R0 ;  /* 0x0000000109107824 */ /* 0x000fe400078e0200 */
[----:B------:R-:W-:Y:S01]  /*0910*/  IMAD.MOV.U32 R0, RZ, RZ, RZ ;  /* 0x000000ffff007224 */ /* 0x000fe200078e00ff */
[-C--:B--2---:R-:W-:Y:S01]  /*0920*/  @P3 ISETP.NE.AND P5, PT, R10, R3.reuse, PT ;  /* 0x000000030a00320c */ /* 0x084fe20003fa5270 */
[----:B------:R-:W-:Y:S01]  /*0930*/  IMAD.MOV.U32 R9, RZ, RZ, RZ ;  /* 0x000000ffff097224 */ /* 0x000fe200078e00ff */
[----:B------:R-:W-:Y:S02]  /*0940*/  @P1 SEL R0, RZ, 0x1, P4 ;  /* 0x00000001ff001807 */ /* 0x000fe40002000000 */
[----:B------:R-:W-:Y:S01]  /*0950*/  @P3 SEL R9, RZ, 0x1, P5 ;  /* 0x00000001ff093807 */ /* 0x000fe20002800000 */
[----:B------:R-:W-:Y:S01]  /*0960*/  IMAD.MOV.U32 R10, RZ, RZ, RZ ;  /* 0x000000ffff0a7224 */ /* 0x000fe200078e00ff */
[----:B---3--:R-:W-:Y:S02]  /*0970*/  @P2 ISETP.NE.AND P6, PT, R6, R3, PT ;  /* 0x000000030600220c */ /* 0x008fe40003fc5270 */
[----:B------:R-:W-:-:S02]  /*0980*/  IADD3 R9, PT, PT, R9, R0, R16 ;  /* 0x0000000009097210 */ /* 0x000fc40007ffe010 */
[----:B------:R-:W-:-:S05]  /*0990*/  @P2 SEL R10, RZ, 0x1, P6 ;  /* 0x00000001ff0a2807 */ /* 0x000fca0003000000 */
[----:B------:R-:W-:-:S07]  /*09a0*/  IMAD.IADD R9, R9, 0x1, R10 ;  /* 0x0000000109097824 */ /* 0x000fce00078e020a */
.L_x_6:
[----:B------:R-:W-:Y:S05]  /*09b0*/  BSYNC.RECONVERGENT B1 ;  /* 0x0000000000017941 */ /* 0x000fea0003800200 */
.L_x_5:
[----:B------:R-:W-:Y:S05]  /*09c0*/  @!P0 BRA `(.L_x_1) ;  /* 0x0000000000a88947 */ /* 0x000fea0003800000 */
[----:B------:R-:W-:Y:S01]  /*09d0*/  ISETP.NE.AND P0, PT, R8, 0x1, PT ;  /* 0x000000010800780c */ /* 0x000fe20003f05270 */
[----:B------:R-:W-:Y:S01]  /*09e0*/  BSSY.RECONVERGENT B1, `(.L_x_7) ;  /* 0x0000019000017945 */ /* 0x000fe20003800200 */
[----:B------:R-:W-:-:S04]  /*09f0*/  LOP3.LUT R5, R5, 0x1, RZ, 0xc0, !PT ;  /* 0x0000000105057812 */ /* 0x000fc800078ec0ff */
[----:B------:R-:W-:-:S07]  /*0a00*/  ISETP.NE.U32.AND P4, PT, R5, 0x1, PT ;  /* 0x000000010500780c */ /* 0x000fce0003f85070 */
[----:B------:R-:W-:Y:S06]  /*0a10*/  @!P0 BRA `(.L_x_8) ;  /* 0x0000000000548947 */ /* 0x000fec0003800000 */
[----:B------:R-:W0:Y:S02]  /*0a20*/  LDC.64 R6, c[0x0][0x390] ;  /* 0x0000e400ff067b82 */ /* 0x000e240000000a00 */
[----:B0-----:R-:W-:-:S05]  /*0a30*/  IMAD.WIDE R12, R4, 0x4, R6 ;  /* 0x00000004040c7825 */ /* 0x001fca00078e0206 */
[----:B------:R-:W2:Y:S04]  /*0a40*/  LDG.E R5, desc[UR6][R12.64] ;  /* 0x000000060c057981 */ /* 0x000ea8000c1e1900 */
[----:B------:R-:W3:Y:S01]  /*0a50*/  LDG.E R15, desc[UR6][R12.64+0x4] ;  /* 0x000004060c0f7981 */ /* 0x000ee2000c1e1900 */
[-C--:B--2---:R-:W-:Y:S02]  /*0a60*/  ISETP.GT.AND P0, PT, R5, R2.reuse, PT ;  /* 0x000000020500720c */ /* 0x084fe40003f04270 */
[----:B---3--:R-:W-:-:S11]  /*0a70*/  ISETP.GT.AND P2, PT, R15, R2, PT ;  /* 0x000000020f00720c */ /* 0x008fd60003f44270 */
[----:B------:R-:W0:Y:S08]  /*0a80*/  @P0 LDC.64 R6, c[0x0][0x380] ;  /* 0x0000e000ff060b82 */ /* 0x000e300000000a00 */
[----:B------:R-:W1:Y:S01]  /*0a90*/  @P2 LDC.64 R10, c[0x0][0x380] ;  /* 0x0000e000ff0a2b82 */ /* 0x000e620000000a00 */
[----:B0-----:R-:W-:-:S06]  /*0aa0*/  @P0 IMAD.WIDE R6, R5, 0x4, R6 ;  /* 0x0000000405060825 */ /* 0x001fcc00078e0206 */
[----:B------:R-:W2:Y:S01]  /*0ab0*/  @P0 LDG.E R6, desc[UR6][R6.64] ;  /* 0x0000000606060981 */ /* 0x000ea2000c1e1900 */
[----:B-1----:R-:W-:-:S06]  /*0ac0*/  @P2 IMAD.WIDE R10, R15, 0x4, R10 ;  /* 0x000000040f0a2825 */ /* 0x002fcc00078e020a */
[----:B------:R-:W3:Y:S01]  /*0ad0*/  @P2 LDG.E R10, desc[UR6][R10.64] ;  /* 0x000000060a0a2981 */ /* 0x000ee2000c1e1900 */
[----:B------:R-:W-:Y:S02]  /*0ae0*/  IMAD.MOV.U32 R0, RZ, RZ, RZ ;  /* 0x000000ffff007224 */ /* 0x000fe400078e00ff */
[----:B------:R-:W-:Y:S02]  /*0af0*/  IMAD.MOV.U32 R5, RZ, RZ, RZ ;  /* 0x000000ffff057224 */ /* 0x000fe400078e00ff */
[----:B------:R-:W-:Y:S01]  /*0b00*/  VIADD R4, R4, 0x2 ;  /* 0x0000000204047836 */ /* 0x000fe20000000000 */
[----:B--2---:R-:W-:-:S04]  /*0b10*/  @P0 ISETP.NE.AND P1, PT, R6, R3, PT ;  /* 0x000000030600020c */ /* 0x004fc80003f25270 */
[----:B------:R-:W-:Y:S02]  /*0b20*/  @P0 SEL R0, RZ, 0x1, P1 ;  /* 0x00000001ff000807 */ /* 0x000fe40000800000 */
[----:B---3--:R-:W-:-:S03]  /*0b30*/  @P2 ISETP.NE.AND P3, PT, R10, R3, PT ;  /* 0x000000030a00220c */ /* 0x008fc60003f65270 */
[----:B------:R-:W-:Y:S01]  /*0b40*/  IMAD.IADD R0, R9, 0x1, R0 ;  /* 0x0000000109007824 */ /* 0x000fe200078e0200 */
[----:B------:R-:W-:-:S05]  /*0b50*/  @P2 SEL R5, RZ, 0x1, P3 ;  /* 0x00000001ff052807 */ /* 0x000fca0001800000 */
[----:B------:R-:W-:-:S07]  /*0b60*/  IMAD.IADD R9, R0, 0x1, R5 ;  /* 0x0000000100097824 */ /* 0x000fce00078e0205 */
.L_x_8:
[----:B------:R-:W-:Y:S05]  /*0b70*/  BSYNC.RECONVERGENT B1 ;  /* 0x0000000000017941 */ /* 0x000fea0003800200 */
.L_x_7:
[----:B------:R-:W-:Y:S05]  /*0b80*/  @P4 BRA `(.L_x_1) ;  /* 0x0000000000384947 */ /* 0x000fea0003800000 */
[----:B------:R-:W0:Y:S02]  /*0b90*/  LDC.64 R6, c[0x0][0x390] ;  /* 0x0000e400ff067b82 */ /* 0x000e240000000a00 */
[----:B0-----:R-:W-:-:S05]  /*0ba0*/  IMAD.WIDE R4, R4, 0x4, R6 ;  /* 0x0000000404047825 */ /* 0x001fca00078e0206 */
[----:B------:R-:W2:Y:S01]  /*0bb0*/  LDG.E R7, desc[UR6][R4.64] ;  /* 0x0000000604077981 */ /* 0x000ea2000c1e1900 */
[----:B------:R-:W-:Y:S01]  /*0bc0*/  BSSY.RECONVERGENT B1, `(.L_x_9) ;  /* 0x0000009000017945 */ /* 0x000fe20003800200 */
[----:B------:R-:W-:Y:S01]  /*0bd0*/  IMAD.MOV.U32 R0, RZ, RZ, RZ ;  /* 0x000000ffff007224 */ /* 0x000fe200078e00ff */
[----:B--2---:R-:W-:-:S13]  /*0be0*/  ISETP.GT.AND P0, PT, R7, R2, PT ;  /* 0x000000020700720c */ /* 0x004fda0003f04270 */
[----:B------:R-:W-:Y:S05]  /*0bf0*/  @!P0 BRA `(.L_x_10) ;  /* 0x0000000000148947 */ /* 0x000fea0003800000 */
[----:B------:R-:W0:Y:S02]  /*0c00*/  LDC.64 R4, c[0x0][0x380] ;  /* 0x0000e000ff047b82 */ /* 0x000e240000000a00 */
[----:B0-----:R-:W-:-:S06]  /*0c10*/  IMAD.WIDE R4, R7, 0x4, R4 ;  /* 0x0000000407047825 */ /* 0x001fcc00078e0204 */
[----:B------:R-:W2:Y:S02]  /*0c20*/  LDG.E R4, desc[UR6][R4.64] ;  /* 0x0000000604047981 */ /* 0x000ea4000c1e1900 */
[----:B--2---:R-:W-:-:S04]  /*0c30*/  ISETP.NE.AND P0, PT, R4, R3, PT ;  /* 0x000000030400720c */ /* 0x004fc80003f05270 */
[----:B------:R-:W-:-:S09]  /*0c40*/  SEL R0, RZ, 0x1, P0 ;  /* 0x00000001ff007807 */ /* 0x000fd20000000000 */
.L_x_10:
[----:B------:R-:W-:Y:S05]  /*0c50*/  BSYNC.RECONVERGENT B1 ;  /* 0x0000000000017941 */ /* 0x000fea0003800200 */
.L_x_9:
[----:B------:R-:W-:-:S07]  /*0c60*/  IMAD.IADD R9, R9, 0x1, R0 ;  /* 0x0000000109097824 */ /* 0x000fce00078e0200 */
.L_x_1:
[----:B------:R-:W-:Y:S05]  /*0c70*/  BSYNC.RECONVERGENT B0 ;  /* 0x0000000000007941 */ /* 0x000fea0003800200 */
.L_x_0:
[----:B------:R-:W0:Y:S01]  /*0c80*/  S2R R0, SR_LANEID ;  /* 0x0000000000007919 */ /* 0x000e220000000000 */
[----:B------:R-:W1:Y:S08]  /*0c90*/  REDUX.SUM UR5, R9 ;  /* 0x00000000090573c4 */ /* 0x000e70000000c000 */
[----:B------:R-:W2:Y:S01]  /*0ca0*/  LDC.64 R2, c[0x0][0x3a0] ;  /* 0x0000e800ff027b82 */ /* 0x000ea20000000a00 */
[----:B------:R-:W-:-:S02]  /*0cb0*/  VOTEU.ANY UR4, UPT, PT ;  /* 0x0000000000047886 */ /* 0x000fc400038e0100 */
[----:B------:R-:W-:Y:S01]  /*0cc0*/  UFLO.U32 UR4, UR4 ;  /* 0x00000004000472bd */ /* 0x000fe200080e0000 */
[----:B-1----:R-:W-:-:S05]  /*0cd0*/  IMAD.U32 R5, RZ, RZ, UR5 ;  /* 0x00000005ff057e24 */ /* 0x002fca000f8e00ff */
[----:B0-----:R-:W-:-:S13]  /*0ce0*/  ISETP.EQ.U32.AND P0, PT, R0, UR4, PT ;  /* 0x0000000400007c0c */ /* 0x001fda000bf02070 */
[----:B--2---:R-:W-:Y:S01]  /*0cf0*/  @P0 REDG.E.ADD.STRONG.GPU desc[UR6][R2.64], R5 ;  /* 0x000000050200098e */ /* 0x004fe2000c12e106 */
[----:B------:R-:W-:Y:S05]  /*0d00*/  EXIT ;  /* 0x000000000000794d */ /* 0x000fea0003800000 */
.L_x_11:
[----:B------:R-:W-:-:S00]  /*0d10*/  BRA `(.L_x_11) ;  /* 0xfffffffc00fc7947 */ /* 0x000fc0000383ffff */
[----:B------:R-:W-:-:S00]  /*0d20*/  NOP ;  /* 0x0000000000007918 */ /* 0x000fc00000000000 */
        /* <DEDUP_REMOVED lines=13> */
.L_x_27:


//--------------------- .text._Z23kernelFindConflictEdgesPKiS0_S0_iPiP4int2 --------------------------
	.section	.text._Z23kernelFindConflictEdgesPKiS0_S0_iPiP4int2,"ax",@progbits
	.align	128
        .global         _Z23kernelFindConflictEdgesPKiS0_S0_iPiP4int2
        .type           _Z23kernelFindConflictEdgesPKiS0_S0_iPiP4int2,@function
        .size           _Z23kernelFindConflictEdgesPKiS0_S0_iPiP4int2,(.L_x_28 - _Z23kernelFindConflictEdgesPKiS0_S0_iPiP4int2)
        .other          _Z23kernelFindConflictEdgesPKiS0_S0_iPiP4int2,@"STO_CUDA_ENTRY STV_DEFAULT"
_Z23kernelFindConflictEdgesPKiS0_S0_iPiP4int2:
.text._Z23kernelFindConflictEdgesPKiS0_S0_iPiP4int2:
        /* <DEDUP_REMOVED lines=17> */
[----:B------:R-:W2:Y:S02]  /*0110*/  LDG.E R5, desc[UR6][R6.64+0x4] ;  /* 0x0000040606057981 */ /* 0x000ea4000c1e1900 */
[----:B--2---:R-:W-:-:S13]  /*0120*/  ISETP.GE.AND P0, PT, R12, R5, PT ;  /* 0x000000050c00720c */ /* 0x004fda0003f06270 */
[----:B------:R-:W-:Y:S05]  /*0130*/  @P0 EXIT ;  /* 0x000000000000094d */ /* 0x000fea0003800000 */
[--C-:B------:R-:W-:Y:S01]  /*0140*/  IMAD.IADD R3, R5, 0x1, -R12.reuse ;  /* 0x0000000105037824 */ /* 0x100fe200078e0a0c */
[----:B------:R-:W-:Y:S01]  /*0150*/  BSSY.RECONVERGENT B0, `(.L_x_12) ;  /* 0x0000025000007945 */ /* 0x000fe20003800200 */
[----:B------:R-:W-:-:S03]  /*0160*/  IMAD.MOV.U32 R4, RZ, RZ, R12 ;  /* 0x000000ffff047224 */ /* 0x000fc600078e000c */
[----:B------:R-:W-:-:S13]  /*0170*/  LOP3.LUT P0, R3, R3, 0x3, RZ, 0xc0, !PT ;  /* 0x0000000303037812 */ /* 0x000fda000780c0ff */
[----:B------:R-:W-:Y:S05]  /*0180*/  @!P0 BRA `(.L_x_13) ;  /* 0x0000000000848947 */ /* 0x000fea0003800000 */
[----:B------:R-:W0:Y:S01]  /*0190*/  LDC.64 R6, c[0x0][0x380] ;  /* 0x0000e000ff067b82 */ /* 0x000e220000000a00 */
[----:B------:R-:W-:Y:S01]  /*01a0*/  IMAD.MOV R13, RZ, RZ, -R3 ;  /* 0x000000ffff0d7224 */ /* 0x000fe200078e0a03 */
[----:B------:R-:W-:-:S06]  /*01b0*/  MOV R4, R12 ;  /* 0x0000000c00047202 */ /* 0x000fcc0000000f00 */
[----:B------:R-:W1:Y:S08]  /*01c0*/  LDC.64 R8, c[0x0][0x3a8] ;  /* 0x0000ea00ff087b82 */ /* 0x000e700000000a00 */
[----:B------:R-:W2:Y:S02]  /*01d0*/  LDC.64 R10, c[0x0][0x390] ;  /* 0x0000e400ff0a7b82 */ /* 0x000ea40000000a00 */
.L_x_16:
[----:B--2---:R-:W-:-:S05]  /*01e0*/  IMAD.WIDE R14, R4, 0x4, R10 ;  /* 0x00000004040e7825 */ /* 0x004fca00078e020a */
[----:B------:R-:W2:Y:S01]  /*01f0*/  LDG.E R3, desc[UR6][R14.64] ;  /* 0x000000060e037981 */ /* 0x000ea2000c1e1900 */
[----:B------:R-:W-:Y:S01]  /*0200*/  VIADD R13, R13, 0x1 ;  /* 0x000000010d0d7836 */ /* 0x000fe20000000000 */
[----:B------:R-:W-:Y:S04]  /*0210*/  BSSY.RECONVERGENT B1, `(.L_x_14) ;  /* 0x0000016000017945 */ /* 0x000fe80003800200 */
[----:B------:R-:W-:Y:S02]  /*0220*/  ISETP.NE.AND P0, PT, R13, RZ, PT ;  /* 0x000000ff0d00720c */ /* 0x000fe40003f05270 */
[----:B--2---:R-:W-:-:S13]  /*0230*/  ISETP.GT.AND P1, PT, R3, R2, PT ;  /* 0x000000020300720c */ /* 0x004fda0003f24270 */
[----:B------:R-:W-:Y:S05]  /*0240*/  @!P1 BRA `(.L_x_15) ;  /* 0x0000000000489947 */ /* 0x000fea0003800000 */
[----:B0-----:R-:W-:-:S06]  /*0250*/  IMAD.WIDE R14, R3, 0x4, R6 ;  /* 0x00000004030e7825 */ /* 0x001fcc00078e0206 */
[----:B------:R-:W2:Y:S02]  /*0260*/  LDG.E R15, desc[UR6][R14.64] ;  /* 0x000000060e0f7981 */ /* 0x000ea4000c1e1900 */
[----:B--2---:R-:W-:-:S13]  /*0270*/  ISETP.NE.AND P1, PT, R15, R0, PT ;  /* 0x000000000f00720c */ /* 0x004fda0003f25270 */
[----:B------:R-:W-:Y:S05]  /*0280*/  @P1 BRA `(.L_x_15) ;  /* 0x0000000000381947 */ /* 0x000fea0003800000 */
[----:B------:R-:W0:Y:S01]  /*0290*/  S2R R17, SR_LANEID ;  /* 0x0000000000117919 */ /* 0x000e220000000000 */
[----:B------:R-:W-:Y:S01]  /*02a0*/  VOTEU.ANY UR4, UPT, PT ;  /* 0x0000000000047886 */ /* 0x000fe200038e0100 */
[----:B------:R-:W2:Y:S01]  /*02b0*/  LDC.64 R14, c[0x0][0x3a0] ;  /* 0x0000e800ff0e7b82 */ /* 0x000ea20000000a00 */
[----:B------:R-:W0:Y:S08]  /*02c0*/  FLO.U32 R18, UR4 ;  /* 0x0000000400127d00 */ /* 0x000e3000080e0000 */
[----:B------:R-:W2:Y:S01]  /*02d0*/  POPC R19, UR4 ;  /* 0x0000000400137d09 */ /* 0x000ea20008000000 */
[----:B0-----:R-:W-:-:S13]  /*02e0*/  ISETP.EQ.U32.AND P1, PT, R18, R17, PT ;  /* 0x000000111200720c */ /* 0x001fda0003f22070 */
[----:B--2---:R-:W2:Y:S01]  /*02f0*/  @P1 ATOMG.E.ADD.STRONG.GPU PT, R15, desc[UR6][R14.64], R19 ;  /* 0x800000130e0f19a8 */ /* 0x004ea200081ef106 */
[----:B------:R-:W0:Y:S02]  /*0300*/  S2R R16, SR_LTMASK ;  /* 0x0000000000107919 */ /* 0x000e240000003900 */
[----:B0-----:R-:W-:-:S06]  /*0310*/  LOP3.LUT R20, R16, UR4, RZ, 0xc0, !PT ;  /* 0x0000000410147c12 */ /* 0x001fcc000f8ec0ff */
[----:B------:R-:W0:Y:S01]  /*0320*/  POPC R20, R20 ;  /* 0x0000001400147309 */ /* 0x000e220000000000 */
[----:B--2---:R-:W0:Y:S02]  /*0330*/  SHFL.IDX PT, R17, R15, R18, 0x1f ;  /* 0x00001f120f117589 */ /* 0x004e2400000e0000 */
[----:B0-----:R-:W-:-:S04]  /*0340*/  IMAD.IADD R17, R17, 0x1, R20 ;  /* 0x0000000111117824 */ /* 0x001fc800078e0214 */
[----:B-1----:R-:W-:-:S05]  /*0350*/  IMAD.WIDE R16, R17, 0x8, R8 ;  /* 0x0000000811107825 */ /* 0x002fca00078e0208 */
[----:B------:R2:W-:Y:S02]  /*0360*/  STG.E.64 desc[UR6][R16.64], R2 ;  /* 0x0000000210007986 */ /* 0x0005e4000c101b06 */
.L_x_15:
[----:B------:R-:W-:Y:S05]  /*0370*/  BSYNC.RECONVERGENT B1 ;  /* 0x0000000000017941 */ /* 0x000fea0003800200 */
.L_x_14:
[----:B------:R-:W-:Y:S01]  /*0380*/  VIADD R4, R4, 0x1 ;  /* 0x0000000104047836 */ /* 0x000fe20000000000 */
[----:B------:R-:W-:Y:S06]  /*0390*/  @P0 BRA `(.L_x_16) ;  /* 0xfffffffc00900947 */ /* 0x000fec000383ffff */
.L_x_13:
[----:B------:R-:W-:Y:S05]  /*03a0*/  BSYNC.RECONVERGENT B0 ;  /* 0x0000000000007941 */ /* 0x000fea0003800200 */
.L_x_12:
[----:B--2---:R-:W-:-:S04]  /*03b0*/  IADD3 R3, PT, PT, R12, -R5, RZ ;  /* 0x800000050c037210 */ /* 0x004fc80007ffe0ff */
[----:B------:R-:W-:-:S13]  /*03c0*/  ISETP.GT.U32.AND P0, PT, R3, -0x4, PT ;  /* 0xfffffffc0300780c */ /* 0x000fda0003f04070 */
[----:B------:R-:W-:Y:S05]  /*03d0*/  @P0 EXIT ;  /* 0x000000000000094d */ /* 0x000fea0003800000 */
[----:B0-----:R-:W0:Y:S01]  /*03e0*/  LDC.64 R6, c[0x0][0x380] ;  /* 0x0000e000ff067b82 */ /* 0x001e220000000a00 */
[----:B------:R-:W2:Y:S01]  /*03f0*/  LDCU.64 UR4, c[0x0][0x390] ;  /* 0x00007200ff0477ac */ /* 0x000ea20008000a00 */
[----:B------:R-:W-:-:S06]  /*0400*/  IMAD.IADD R3, R4, 0x1, -R5 ;  /* 0x0000000104037824 */ /* 0x000fcc00078e0a05 */
[----:B-1----:R-:W1:Y:S01]  /*0410*/  LDC.64 R8, c[0x0][0x3a8] ;  /* 0x0000ea00ff087b82 */ /* 0x002e620000000a00 */
[----:B--2---:R-:W-:-:S04]  /*0420*/  UIADD3 UR4, UP0, UPT, UR4, 0x8, URZ ;  /* 0x0000000804047890 */ /* 0x004fc8000ff1e0ff */
[----:B------:R-:W-:-:S12]  /*0430*/  UIADD3.X UR5, UPT, UPT, URZ, UR5, URZ, UP0, !UPT ;  /* 0x00000005ff057290 */ /* 0x000fd800087fe4ff */
.L_x_25:
[----:B---3--:R-:W-:Y:S01]  /*0440*/  MOV R11, UR5 ;  /* 0x00000005000b7c02 */ /* 0x008fe20008000f00 */
[----:B------:R-:W-:-:S04]  /*0450*/  IMAD.U32 R10, RZ, RZ, UR4 ;  /* 0x00000004ff0a7e24 */ /* 0x000fc8000f8e00ff */
[----:B------:R-:W-:-:S05]  /*0460*/  IMAD.WIDE R10, R4, 0x4, R10 ;  /* 0x00000004040a7825 */ /* 0x000fca00078e020a */
[----:B--2---:R-:W2:Y:S01]  /*0470*/  LDG.E R13, desc[UR6][R10.64+-0x8] ;  /* 0xfffff8060a0d7981 */ /* 0x004ea2000c1e1900 */
[----:B------:R-:W-:Y:S01]  /*0480*/  BSSY.RECONVERGENT B0, `(.L_x_17) ;  /* 0x0000016000007945 */ /* 0x000fe20003800200 */
        /* <DEDUP_REMOVED lines=14> */
[----:B0-----:R-:W-:-:S04]  /*0570*/  LOP3.LUT R19, R19, UR8, RZ, 0xc0, !PT ;  /* 0x0000000813137c12 */ /* 0x001fc8000f8ec0ff */
[----:B------:R-:W0:Y:S01]  /*0580*/  POPC R12, R19 ;  /* 0x00000013000c7309 */ /* 0x000e220000000000 */
[----:B--2---:R-:W0:Y:S02]  /*0590*/  SHFL.IDX PT, R15, R5, R18, 0x1f ;  /* 0x00001f12050f7589 */ /* 0x004e2400000e0000 */
[----:B0-----:R-:W-:Y:S02]  /*05a0*/  IMAD.IADD R15, R15, 0x1, R12 ;  /* 0x000000010f0f7824 */ /* 0x001fe400078e020c */
[----:B------:R-:W-:Y:S02]  /*05b0*/  IMAD.MOV.U32 R12, RZ, RZ, R2 ;  /* 0x000000ffff0c7224 */ /* 0x000fe400078e0002 */
[----:B-1----:R-:W-:-:S05]  /*05c0*/  IMAD.WIDE R14, R15, 0x8, R8 ;  /* 0x000000080f0e7825 */ /* 0x002fca00078e0208 */
[----:B------:R2:W-:Y:S02]  /*05d0*/  STG.E.64 desc[UR6][R14.64], R12 ;  /* 0x0000000c0e007986 */ /* 0x0005e4000c101b06 */
.L_x_18:
[----:B------:R-:W-:Y:S05]  /*05e0*/  BSYNC.RECONVERGENT B0 ;  /* 0x0000000000007941 */ /* 0x000fea0003800200 */
.L_x_17:
        /* <DEDUP_REMOVED lines=19> */
[----:B0-----:R-:W-:Y:S01]  /*0720*/  IADD3 R15, PT, PT, R15, R12, RZ ;  /* 0x0000000c0f0f7210 */ /* 0x001fe20007ffe0ff */
[----:B------:R-:W-:-:S04]  /*0730*/  IMAD.MOV.U32 R12, RZ, RZ, R2 ;  /* 0x000000ffff0c7224 */ /* 0x000fc800078e0002 */
[----:B-1----:R-:W-:-:S05]  /*0740*/  IMAD.WIDE R14, R15, 0x8, R8 ;  /* 0x000000080f0e7825 */ /* 0x002fca00078e0208 */
[----:B------:R2:W-:Y:S02]  /*0750*/  STG.E.64 desc[UR6][R14.64], R12 ;  /* 0x0000000c0e007986 */ /* 0x0005e4000c101b06 */
.L_x_20:
[----:B------:R-:W-:Y:S05]  /*0760*/  BSYNC.RECONVERGENT B0 ;  /* 0x0000000000007941 */ /* 0x000fea0003800200 */
.L_x_19:
        /* <DEDUP_REMOVED lines=19> */
[----:B0-----:R-:W-:Y:S01]  /*08a0*/  IMAD.IADD R15, R15, 0x1, R12 ;  /* 0x000000010f0f7824 */ /* 0x001fe200078e020c */
[----:B------:R-:W-:-:S03]  /*08b0*/  MOV R12, R2 ;  /* 0x00000002000c7202 */ /* 0x000fc60000000f00 */
[----:B-1----:R-:W-:-:S05]  /*08c0*/  IMAD.WIDE R14, R15, 0x8, R8 ;  /* 0x000000080f0e7825 */ /* 0x002fca00078e0208 */
[----:B------:R2:W-:Y:S02]  /*08d0*/  STG.E.64 desc[UR6][R14.64], R12 ;  /* 0x0000000c0e007986 */ /* 0x0005e4000c101b06 */
.L_x_22:
[----:B------:R-:W-:Y:S05]  /*08e0*/  BSYNC.RECONVERGENT B0 ;  /* 0x0000000000007941 */ /* 0x000fea0003800200 */
.L_x_21:
[----:B------:R-:W3:Y:S01]  /*08f0*/  LDG.E R11, desc[UR6][R10.64+0x4] ;  /* 0x000004060a0b7981 */ /* 0x000ee2000c1e1900 */
[----:B------:R-:W-:Y:S01]  /*0900*/  VIADD R3, R3, 0x4 ;  /* 0x0000000403037836 */ /* 0x000fe20000000000 */
[----:B------:R-:W-:Y:S04]  /*0910*/  BSSY.RECONVERGENT B0, `(.L_x_23) ;  /* 0x0000017000007945 */ /* 0x000fe80003800200 */
[----:B------:R-:W-:Y:S02]  /*0920*/  ISETP.NE.AND P0, PT, R3, RZ, PT ;  /* 0x000000ff0300720c */ /* 0x000fe40003f05270 */
[----:B---3--:R-:W-:-:S13]  /*0930*/  ISETP.GT.AND P1, PT, R11, R2, PT ;  /* 0x000000020b00720c */ /* 0x008fda0003f24270 */
[----:B------:R-:W-:Y:S05]  /*0940*/  @!P1 BRA `(.L_x_24) ;  /* 0x00000000004c9947 */ /* 0x000fea0003800000 */
[----:B0-2---:R-:W-:-:S06]  /*0950*/  IMAD.WIDE R12, R11, 0x4, R6 ;  /* 0x000000040b0c7825 */ /* 0x005fcc00078e0206 */
        /* <DEDUP_REMOVED lines=18> */
.L_x_24:
[----:B------:R-:W-:Y:S05]  /*0a80*/  BSYNC.RECONVERGENT B0 ;  /* 0x0000000000007941 */ /* 0x000fea0003800200 */
.L_x_23:
[----:B------:R-:W-:Y:S01]  /*0a90*/  VIADD R4, R4, 0x4 ;  /* 0x0000000404047836 */ /* 0x000fe20000000000 */
[----:B------:R-:W-:Y:S06]  /*0aa0*/  @P0 BRA `(.L_x_25) ;  /* 0xfffffff800640947 */ /* 0x000fec000383ffff */
[----:B------:R-:W-:Y:S05]  /*0ab0*/  EXIT ;  /* 0x000000000000794d */ /* 0x000fea0003800000 */
.L_x_26:
        /* <DEDUP_REMOVED lines=12> */
.L_x_28:


//--------------------- .nv.shared.reserved.0     --------------------------
	.section	.nv.shared.reserved.0,"aw",@nobits
	.weak		__nv_reservedSMEM_offset_0_alias
	.size		__nv_reservedSMEM_offset_0_alias, 0, 64
	.other		__nv_reservedSMEM_offset_0_alias,@"STO_CUDA_RESERVED_SHARED STV_DEFAULT"
__nv_reservedSMEM_offset_0_alias:
	.zero		0
	.zero		64


//--------------------- .nv.constant0._Z24kernelCountConflictTotalPKiS0_S0_iPi --------------------------
	.section	.nv.constant0._Z24kernelCountConflictTotalPKiS0_S0_iPi,"a",@progbits
	.sectionflags	@""
	.align	4
.nv.constant0._Z24kernelCountConflictTotalPKiS0_S0_iPi:
	.zero		936


//--------------------- .nv.constant0._Z23kernelFindConflictEdgesPKiS0_S0_iPiP4int2 --------------------------
	.section	.nv.constant0._Z23kernelFindConflictEdgesPKiS0_S0_iPiP4int2,"a",@progbits
	.sectionflags	@""
	.align	4
.nv.constant0._Z23kernelFindConflictEdgesPKiS0_S0_iPiP4int2:
	.zero		944


//--------------------- SYMBOLS --------------------------

	.type		.nv.reservedSmem.offset0,@object
	.size		.nv.reservedSmem.offset0,0x4
